//
// Generated by NVIDIA NVVM Compiler
//
// Compiler Build ID: CL-36424714
// Cuda compilation tools, release 13.0, V13.0.88
// Based on NVVM 20.0.0
//

.version 9.0
.target sm_100
.address_size 64

	// .globl	_Z12matMulKernelIfLj16EEvPT_PKS0_S3_jjj
// _ZZ12matMulKernelIfLj16EEvPT_PKS0_S3_jjjE10pulledASub has been demoted
// _ZZ12matMulKernelIfLj16EEvPT_PKS0_S3_jjjE10pulledBSub has been demoted

.visible .entry _Z12matMulKernelIfLj16EEvPT_PKS0_S3_jjj(
	.param .u64 .ptr .align 1 _Z12matMulKernelIfLj16EEvPT_PKS0_S3_jjj_param_0,
	.param .u64 .ptr .align 1 _Z12matMulKernelIfLj16EEvPT_PKS0_S3_jjj_param_1,
	.param .u64 .ptr .align 1 _Z12matMulKernelIfLj16EEvPT_PKS0_S3_jjj_param_2,
	.param .u32 _Z12matMulKernelIfLj16EEvPT_PKS0_S3_jjj_param_3,
	.param .u32 _Z12matMulKernelIfLj16EEvPT_PKS0_S3_jjj_param_4,
	.param .u32 _Z12matMulKernelIfLj16EEvPT_PKS0_S3_jjj_param_5
)
{
	.reg .pred 	%p<23>;
	.reg .b32 	%r<74>;
	.reg .b32 	%f<25>;
	.reg .b64 	%rd<17>;
	// demoted variable
	.shared .align 4 .b8 _ZZ12matMulKernelIfLj16EEvPT_PKS0_S3_jjjE10pulledASub[1024];
	// demoted variable
	.shared .align 4 .b8 _ZZ12matMulKernelIfLj16EEvPT_PKS0_S3_jjjE10pulledBSub[1024];
	ld.param.u64 	%rd3, [_Z12matMulKernelIfLj16EEvPT_PKS0_S3_jjj_param_1];
	ld.param.u64 	%rd4, [_Z12matMulKernelIfLj16EEvPT_PKS0_S3_jjj_param_2];
	ld.param.u32 	%r33, [_Z12matMulKernelIfLj16EEvPT_PKS0_S3_jjj_param_3];
	ld.param.u32 	%r34, [_Z12matMulKernelIfLj16EEvPT_PKS0_S3_jjj_param_4];
	ld.param.u32 	%r35, [_Z12matMulKernelIfLj16EEvPT_PKS0_S3_jjj_param_5];
	cvta.to.global.u64 	%rd1, %rd4;
	cvta.to.global.u64 	%rd2, %rd3;
	mov.u32 	%r36, %tid.x;
	shr.u32 	%r1, %r36, 4;
	and.b32  	%r2, %r36, 15;
	setp.eq.s32 	%p1, %r34, 0;
	@%p1 bra 	$L__BB0_19;
	mov.u32 	%r38, %ctaid.y;
	shl.b32 	%r3, %r38, 4;
	mov.u32 	%r39, %ctaid.x;
	shl.b32 	%r40, %r39, 4;
	add.s32 	%r4, %r40, %r1;
	shl.b32 	%r41, %r1, 6;
	mov.u32 	%r42, _ZZ12matMulKernelIfLj16EEvPT_PKS0_S3_jjjE10pulledASub;
	add.s32 	%r43, %r42, %r41;
	shl.b32 	%r44, %r2, 2;
	add.s32 	%r5, %r43, %r44;
	mul.lo.s32 	%r6, %r34, %r4;
	or.b32  	%r7, %r3, %r2;
	shl.b32 	%r45, %r2, 6;
	mov.u32 	%r46, _ZZ12matMulKernelIfLj16EEvPT_PKS0_S3_jjjE10pulledBSub;
	add.s32 	%r47, %r46, %r45;
	shl.b32 	%r48, %r1, 2;
	add.s32 	%r8, %r47, %r48;
	add.s32 	%r9, %r34, -1;
	setp.lt.u32 	%p2, %r34, 17;
	mov.b32 	%r73, 0;
	@%p2 bra 	$L__BB0_13;
	shr.u32 	%r50, %r9, 4;
	add.s32 	%r51, %r50, 1;
	add.s32 	%r70, %r6, %r2;
	add.s32 	%r52, %r1, 16;
	mad.lo.s32 	%r53, %r35, %r52, %r3;
	add.s32 	%r68, %r53, %r2;
	shl.b32 	%r12, %r35, 5;
	mad.lo.s32 	%r54, %r35, %r1, %r3;
	add.s32 	%r67, %r54, %r2;
	and.b32  	%r55, %r51, 536870910;
	neg.s32 	%r66, %r55;
	mov.b32 	%r72, 16;
	mov.u32 	%r69, %r1;
	mov.u32 	%r71, %r2;
$L__BB0_3:
	setp.ge.u32 	%p3, %r4, %r33;
	setp.ge.u32 	%p4, %r71, %r34;
	mov.f32 	%f19, 0f00000000;
	or.pred  	%p5, %p3, %p4;
	@%p5 bra 	$L__BB0_5;
	mul.wide.u32 	%rd5, %r70, 4;
	add.s64 	%rd6, %rd2, %rd5;
	ld.global.f32 	%f19, [%rd6];
$L__BB0_5:
	setp.ge.u32 	%p6, %r7, %r35;
	st.shared.f32 	[%r5], %f19;
	setp.ge.u32 	%p7, %r69, %r34;
	mov.f32 	%f20, 0f00000000;
	or.pred  	%p8, %p7, %p6;
	@%p8 bra 	$L__BB0_7;
	mul.wide.u32 	%rd7, %r67, 4;
	add.s64 	%rd8, %rd1, %rd7;
	ld.global.f32 	%f20, [%rd8];
$L__BB0_7:
	setp.ge.u32 	%p9, %r4, %r33;
	st.shared.f32 	[%r8], %f20;
	bar.sync 	0;
	bar.sync 	0;
	add.s32 	%r57, %r71, 16;
	setp.ge.u32 	%p10, %r57, %r34;
	mov.f32 	%f21, 0f00000000;
	or.pred  	%p11, %p9, %p10;
	@%p11 bra 	$L__BB0_9;
	add.s32 	%r58, %r70, 16;
	mul.wide.u32 	%rd9, %r58, 4;
	add.s64 	%rd10, %rd2, %rd9;
	ld.global.f32 	%f21, [%rd10];
$L__BB0_9:
	setp.ge.u32 	%p12, %r7, %r35;
	st.shared.f32 	[%r5], %f21;
	add.s32 	%r60, %r69, 16;
	setp.ge.u32 	%p13, %r60, %r34;
	mov.f32 	%f22, 0f00000000;
	or.pred  	%p14, %p13, %p12;
	@%p14 bra 	$L__BB0_11;
	mul.wide.u32 	%rd11, %r68, 4;
	add.s64 	%rd12, %rd1, %rd11;
	ld.global.f32 	%f22, [%rd12];
$L__BB0_11:
	st.shared.f32 	[%r8], %f22;
	bar.sync 	0;
	bar.sync 	0;
	add.s32 	%r72, %r72, 32;
	add.s32 	%r71, %r71, 32;
	add.s32 	%r70, %r70, 32;
	add.s32 	%r69, %r69, 32;
	add.s32 	%r68, %r68, %r12;
	add.s32 	%r67, %r67, %r12;
	add.s32 	%r66, %r66, 2;
	setp.ne.s32 	%p15, %r66, 0;
	@%p15 bra 	$L__BB0_3;
	add.s32 	%r73, %r72, -16;
$L__BB0_13:
	and.b32  	%r61, %r9, 16;
	setp.ne.s32 	%p16, %r61, 0;
	@%p16 bra 	$L__BB0_19;
	setp.ge.u32 	%p17, %r4, %r33;
	add.s32 	%r31, %r73, %r2;
	setp.ge.u32 	%p18, %r31, %r34;
	mov.f32 	%f23, 0f00000000;
	or.pred  	%p19, %p17, %p18;
	@%p19 bra 	$L__BB0_16;
	add.s32 	%r63, %r31, %r6;
	mul.wide.u32 	%rd13, %r63, 4;
	add.s64 	%rd14, %rd2, %rd13;
	ld.global.f32 	%f23, [%rd14];
$L__BB0_16:
	setp.ge.u32 	%p20, %r7, %r35;
	st.shared.f32 	[%r5], %f23;
	add.s32 	%r32, %r73, %r1;
	setp.ge.u32 	%p21, %r32, %r34;
	mov.f32 	%f24, 0f00000000;
	or.pred  	%p22, %p21, %p20;
	@%p22 bra 	$L__BB0_18;
	mad.lo.s32 	%r65, %r32, %r35, %r7;
	mul.wide.u32 	%rd15, %r65, 4;
	add.s64 	%rd16, %rd1, %rd15;
	ld.global.f32 	%f24, [%rd16];
$L__BB0_18:
	st.shared.f32 	[%r8], %f24;
	bar.sync 	0;
	bar.sync 	0;
$L__BB0_19:
	ret;

}


// ===== COMPILED SASS (sm_100) =====

	.target	sm_100

	.elftype	@"ET_EXEC"


//--------------------- .note.nv.tkinfo           --------------------------
	.section	.note.nv.tkinfo,"",@"SHT_NOTE"
	.sectionflags	@"SHF_NOTE_NV_TKINFO"
	.tkinfo
        /*0018*/ 	.word	0x00000002
        /*0030*/ 	.string	""
        /*0030*/ 	.string	"ptxas"
        /*0030*/ 	.string	"Cuda compilation tools, release 13.0, V13.0.88"
        /*0030*/ 	.string	"Build cuda_13.0.r13.0/compiler.36424714_0"
        /*0030*/ 	.string	"-arch sm_100 -m 64 "



//--------------------- .note.nv.cuinfo           --------------------------
	.section	.note.nv.cuinfo,"",@"SHT_NOTE"
	.sectionflags	@"SHF_NOTE_NV_CUINFO"
        /*0018*/ 	.short	0x0002
        /*001a*/ 	.short	0x0064
        /*001c*/ 	.short	0x0082
	.zero		2


//--------------------- .nv.info                  --------------------------
	.section	.nv.info,"",@"SHT_CUDA_INFO"
	.align	4


	//----- nvinfo : EIATTR_REGCOUNT
	.align		4
        /*0000*/ 	.byte	0x04, 0x2f
        /*0002*/ 	.short	(.L_1 - .L_0)
	.align		4
.L_0:
        /*0004*/ 	.word	index@(_Z12matMulKernelIfLj16EEvPT_PKS0_S3_jjj)
        /*0008*/ 	.word	0x00000020


	//----- nvinfo : EIATTR_FRAME_SIZE
	.align		4
.L_1:
        /*000c*/ 	.byte	0x04, 0x11
        /*000e*/ 	.short	(.L_3 - .L_2)
	.align		4
.L_2:
        /*0010*/ 	.word	index@(_Z12matMulKernelIfLj16EEvPT_PKS0_S3_jjj)
        /*0014*/ 	.word	0x00000000


	//----- nvinfo : EIATTR_MIN_STACK_SIZE
	.align		4
.L_3:
        /*0018*/ 	.byte	0x04, 0x12
        /*001a*/ 	.short	(.L_5 - .L_4)
	.align		4
.L_4:
        /*001c*/ 	.word	index@(_Z12matMulKernelIfLj16EEvPT_PKS0_S3_jjj)
        /*0020*/ 	.word	0x00000000
.L_5:


//--------------------- .nv.compat                --------------------------
	.section	.nv.compat,"",@"SHT_CUDA_COMPAT_INFO"
	.align	4
        /*0000*/ 	.byte	0x02, 0x09, 0x00, 0x00, 0x02, 0x02, 0x01, 0x00, 0x02, 0x05, 0x05, 0x00, 0x03, 0x07, 0x01, 0x01
        /*0010*/ 	.byte	0x02, 0x03, 0x00, 0x00, 0x02, 0x06, 0x01, 0x00, 0x04, 0x0b, 0x08, 0x00, 0x09, 0x00, 0x00, 0x00
        /*0020*/ 	.byte	0x00, 0x00, 0x00, 0x00


//--------------------- .nv.info._Z12matMulKernelIfLj16EEvPT_PKS0_S3_jjj --------------------------
	.section	.nv.info._Z12matMulKernelIfLj16EEvPT_PKS0_S3_jjj,"",@"SHT_CUDA_INFO"
	.sectionflags	@""
	.align	4


	//----- nvinfo : EIATTR_CUDA_API_VERSION
	.align		4
        /*0000*/ 	.byte	0x04, 0x37
        /*0002*/ 	.short	(.L_7 - .L_6)
.L_6:
        /*0004*/ 	.word	0x00000082


	//----- nvinfo : EIATTR_KPARAM_INFO
	.align		4
.L_7:
        /*0008*/ 	.byte	0x04, 0x17
        /*000a*/ 	.short	(.L_9 - .L_8)
.L_8:
        /*000c*/ 	.word	0x00000000
        /*0010*/ 	.short	0x0005
        /*0012*/ 	.short	0x0020
        /*0014*/ 	.byte	0x00, 0xf0, 0x11, 0x00


	//----- nvinfo : EIATTR_KPARAM_INFO
	.align		4
.L_9:
        /*0018*/ 	.byte	0x04, 0x17
        /*001a*/ 	.short	(.L_11 - .L_10)
.L_10:
        /*001c*/ 	.word	0x00000000
        /*0020*/ 	.short	0x0004
        /*0022*/ 	.short	0x001c
        /*0024*/ 	.byte	0x00, 0xf0, 0x11, 0x00


	//----- nvinfo : EIATTR_KPARAM_INFO
	.align		4
.L_11:
        /*0028*/ 	.byte	0x04, 0x17
        /*002a*/ 	.short	(.L_13 - .L_12)
.L_12:
        /*002c*/ 	.word	0x00000000
        /*0030*/ 	.short	0x0003
        /*0032*/ 	.short	0x0018
        /*0034*/ 	.byte	0x00, 0xf0, 0x11, 0x00


	//----- nvinfo : EIATTR_KPARAM_INFO
	.align		4
.L_13:
        /*0038*/ 	.byte	0x04, 0x17
        /*003a*/ 	.short	(.L_15 - .L_14)
.L_14:
        /*003c*/ 	.word	0x00000000
        /*0040*/ 	.short	0x0002
        /*0042*/ 	.short	0x0010
        /*0044*/ 	.byte	0x00, 0xf5, 0x21, 0x00


	//----- nvinfo : EIATTR_KPARAM_INFO
	.align		4
.L_15:
        /*0048*/ 	.byte	0x04, 0x17
        /*004a*/ 	.short	(.L_17 - .L_16)
.L_16:
        /*004c*/ 	.word	0x00000000
        /*0050*/ 	.short	0x0001
        /*0052*/ 	.short	0x0008
        /*0054*/ 	.byte	0x00, 0xf5, 0x21, 0x00


	//----- nvinfo : EIATTR_KPARAM_INFO
	.align		4
.L_17:
        /*0058*/ 	.byte	0x04, 0x17
        /*005a*/ 	.short	(.L_19 - .L_18)
.L_18:
        /*005c*/ 	.word	0x00000000
        /*0060*/ 	.short	0x0000
        /*0062*/ 	.short	0x0000
        /*0064*/ 	.byte	0x00, 0xf5, 0x21, 0x00


	//----- nvinfo : EIATTR_SPARSE_MMA_MASK
	.align		4
.L_19:
        /*0068*/ 	.byte	0x03, 0x50
        /*006a*/ 	.short	0x0000


	//----- nvinfo : EIATTR_MAXREG_COUNT
	.align		4
        /*006c*/ 	.byte	0x03, 0x1b
        /*006e*/ 	.short	0x00ff


	//----- nvinfo : EIATTR_NUM_BARRIERS
	.align		4
        /*0070*/ 	.byte	0x02, 0x4c
        /*0072*/ 	.byte	0x01
	.zero		1


	//----- nvinfo : EIATTR_MERCURY_ISA_VERSION
	.align		4
        /*0074*/ 	.byte	0x03, 0x5f
        /*0076*/ 	.short	0x0101


	//----- nvinfo : EIATTR_VRC_CTA_INIT_COUNT
	.align		4
        /*0078*/ 	.byte	0x02, 0x4a
	.zero		1
	.zero		1


	//----- nvinfo : EIATTR_EXIT_INSTR_OFFSETS
	.align		4
        /*007c*/ 	.byte	0x04, 0x1c
        /*007e*/ 	.short	(.L_21 - .L_20)


	//   ....[0]....
.L_20:
        /*0080*/ 	.word	0x00000040


	//   ....[1]....
        /*0084*/ 	.word	0x00000570


	//   ....[2]....
        /*0088*/ 	.word	0x000006e0


	//----- nvinfo : EIATTR_CBANK_PARAM_SIZE
	.align		4
.L_21:
        /*008c*/ 	.byte	0x03, 0x19
        /*008e*/ 	.short	0x0024


	//----- nvinfo : EIATTR_PARAM_CBANK
	.align		4
        /*0090*/ 	.byte	0x04, 0x0a
        /*0092*/ 	.short	(.L_23 - .L_22)
	.align		4
.L_22:
        /*0094*/ 	.word	index@(.nv.constant0._Z12matMulKernelIfLj16EEvPT_PKS0_S3_jjj)
        /*0098*/ 	.short	0x0380
        /*009a*/ 	.short	0x0024


	//----- nvinfo : EIATTR_SW_WAR
	.align		4
.L_23:
        /*009c*/ 	.byte	0x04, 0x36
        /*009e*/ 	.short	(.L_25 - .L_24)
.L_24:
        /*00a0*/ 	.word	0x00000008
.L_25:


//--------------------- .nv.callgraph             --------------------------
	.section	.nv.callgraph,"",@"SHT_CUDA_CALLGRAPH"
	.align	4
	.sectionentsize	8
	.align		4
        /*0000*/ 	.word	0x00000000
	.align		4
        /*0004*/ 	.word	0xffffffff
	.align		4
        /*0008*/ 	.word	0x00000000
	.align		4
        /*000c*/ 	.word	0xfffffffe
	.align		4
        /*0010*/ 	.word	0x00000000
	.align		4
        /*0014*/ 	.word	0xfffffffd
	.align		4
        /*0018*/ 	.word	0x00000000
	.align		4
        /*001c*/ 	.word	0xfffffffc


//--------------------- .text._Z12matMulKernelIfLj16EEvPT_PKS0_S3_jjj --------------------------
	.section	.text._Z12matMulKernelIfLj16EEvPT_PKS0_S3_jjj,"ax",@progbits
	.align	128
        .global         _Z12matMulKernelIfLj16EEvPT_PKS0_S3_jjj
        .type           _Z12matMulKernelIfLj16EEvPT_PKS0_S3_jjj,@function
        .size           _Z12matMulKernelIfLj16EEvPT_PKS0_S3_jjj,(.L_x_3 - _Z12matMulKernelIfLj16EEvPT_PKS0_S3_jjj)
        .other          _Z12matMulKernelIfLj16EEvPT_PKS0_S3_jjj,@"STO_CUDA_ENTRY STV_DEFAULT"
_Z12matMulKernelIfLj16EEvPT_PKS0_S3_jjj:
.text._Z12matMulKernelIfLj16EEvPT_PKS0_S3_jjj:
[----:B------:R-:W-:Y:S01]  /*0000*/  LDC R1, c[0x0][0x37c] ;  /* 0x0000df00ff017b82 */ /* 0x000fe20000000800 */
[----:B------:R-:W0:Y:S02]  /*0010*/  LDCU UR4, c[0x0][0x39c] ;  /* 0x00007380ff0477ac */ /* 0x000e240008000800 */
[----:B0-----:R-:W-:-:S05]  /*0020*/  IMAD.U32 R2, RZ, RZ, UR4 ;  /* 0x00000004ff027e24 */ /* 0x001fca000f8e00ff */
[----:B------:R-:W-:-:S13]  /*0030*/  ISETP.NE.AND P0, PT, R2, RZ, PT ;  /* 0x000000ff0200720c */ /* 0x000fda0003f05270 */
[----:B------:R-:W-:Y:S05]  /*0040*/  @!P0 EXIT ;  /* 0x000000000000894d */ /* 0x000fea0003800000 */
[----:B------:R-:W0:Y:S01]  /*0050*/  S2R R7, SR_TID.X ;  /* 0x0000000000077919 */ /* 0x000e220000002100 */
[----:B------:R-:W1:Y:S01]  /*0060*/  S2UR UR6, SR_CgaCtaId ;  /* 0x00000000000679c3 */ /* 0x000e620000008800 */
[----:B------:R-:W-:Y:S01]  /*0070*/  UMOV UR4, 0x400 ;  /* 0x0000040000047882 */ /* 0x000fe20000000000 */
[C---:B------:R-:W-:Y:S01]  /*0080*/  ISETP.GE.U32.AND P0, PT, R2.reuse, 0x11, PT ;  /* 0x000000110200780c */ /* 0x040fe20003f06070 */
[----:B------:R-:W2:Y:S01]  /*0090*/  S2R R0, SR_CTAID.Y ;  /* 0x0000000000007919 */ /* 0x000ea20000002600 */
[----:B------:R-:W-:Y:S01]  /*00a0*/  UIADD3 UR5, UPT, UPT, UR4, 0x400, URZ ;  /* 0x0000040004057890 */ /* 0x000fe2000fffe0ff */
[----:B------:R-:W-:Y:S01]  /*00b0*/  VIADD R4, R2, 0xffffffff ;  /* 0xffffffff02047836 */ /* 0x000fe20000000000 */
[----:B------:R-:W3:Y:S01]  /*00c0*/  LDCU.64 UR8, c[0x0][0x358] ;  /* 0x00006b00ff0877ac */ /* 0x000ee20008000a00 */
[----:B------:R-:W4:Y:S01]  /*00d0*/  S2R R12, SR_CTAID.X ;  /* 0x00000000000c7919 */ /* 0x000f220000002500 */
[----:B-1----:R-:W-:Y:S02]  /*00e0*/  ULEA UR4, UR6, UR4, 0x18 ;  /* 0x0000000406047291 */ /* 0x002fe4000f8ec0ff */
[----:B------:R-:W-:Y:S01]  /*00f0*/  ULEA UR5, UR6, UR5, 0x18 ;  /* 0x0000000506057291 */ /* 0x000fe2000f8ec0ff */
[----:B0-----:R-:W-:-:S02]  /*0100*/  SHF.R.U32.HI R3, RZ, 0x4, R7 ;  /* 0x00000004ff037819 */ /* 0x001fc40000011607 */
[----:B------:R-:W-:Y:S01]  /*0110*/  LOP3.LUT R5, R7, 0xf, RZ, 0xc0, !PT ;  /* 0x0000000f07057812 */ /* 0x000fe200078ec0ff */
[----:B--2---:R-:W-:Y:S01]  /*0120*/  IMAD.SHL.U32 R0, R0, 0x10, RZ ;  /* 0x0000001000007824 */ /* 0x004fe200078e00ff */
[----:B------:R-:W-:Y:S01]  /*0130*/  LEA R8, R3, UR4, 0x6 ;  /* 0x0000000403087c11 */ /* 0x000fe2000f8e30ff */
[----:B------:R-:W-:Y:S01]  /*0140*/  UMOV UR4, URZ ;  /* 0x000000ff00047c82 */ /* 0x000fe20008000000 */
[C---:B------:R-:W-:Y:S02]  /*0150*/  LEA R10, R5.reuse, UR5, 0x6 ;  /* 0x00000005050a7c11 */ /* 0x040fe4000f8e30ff */
[----:B------:R-:W-:Y:S01]  /*0160*/  LOP3.LUT R6, R0, 0xf, R7, 0xf8, !PT ;  /* 0x0000000f00067812 */ /* 0x000fe200078ef807 */
[----:B------:R-:W-:Y:S01]  /*0170*/  IMAD R9, R5, 0x4, R8 ;  /* 0x0000000405097824 */ /* 0x000fe200078e0208 */
[----:B----4-:R-:W-:Y:S01]  /*0180*/  LEA R7, R12, R3, 0x4 ;  /* 0x000000030c077211 */ /* 0x010fe200078e20ff */
[----:B------:R-:W-:Y:S01]  /*0190*/  IMAD R8, R3, 0x4, R10 ;  /* 0x0000000403087824 */ /* 0x000fe200078e020a */
[----:B---3--:R-:W-:Y:S06]  /*01a0*/  @!P0 BRA `(.L_x_0) ;  /* 0x0000000000ec8947 */ /* 0x008fec0003800000 */
[----:B------:R-:W0:Y:S01]  /*01b0*/  LDCU UR4, c[0x0][0x3a0] ;  /* 0x00007400ff0477ac */ /* 0x000e220008000800 */
[----:B------:R-:W1:Y:S01]  /*01c0*/  LDC R11, c[0x0][0x3a0] ;  /* 0x0000e800ff0b7b82 */ /* 0x000e620000000800 */
[----:B------:R-:W-:Y:S01]  /*01d0*/  IADD3 R13, PT, PT, R3, 0x10, RZ ;  /* 0x00000010030d7810 */ /* 0x000fe20007ffe0ff */
[----:B------:R-:W-:Y:S01]  /*01e0*/  IMAD R25, R7, R2, R5 ;  /* 0x0000000207197224 */ /* 0x000fe200078e0205 */
[----:B------:R-:W-:Y:S01]  /*01f0*/  LEA.HI R2, R4, 0x1, RZ, 0x1c ;  /* 0x0000000104027811 */ /* 0x000fe200078fe0ff */
[----:B------:R-:W-:-:S03]  /*0200*/  IMAD.MOV.U32 R23, RZ, RZ, R3 ;  /* 0x000000ffff177224 */ /* 0x000fc600078e0003 */
[----:B------:R-:W-:Y:S01]  /*0210*/  LOP3.LUT R2, R2, 0x1ffffffe, RZ, 0xc0, !PT ;  /* 0x1ffffffe02027812 */ /* 0x000fe200078ec0ff */
[----:B------:R-:W2:Y:S04]  /*0220*/  LDC.64 R14, c[0x0][0x398] ;  /* 0x0000e600ff0e7b82 */ /* 0x000ea80000000a00 */
[----:B------:R-:W-:Y:S02]  /*0230*/  IMAD.MOV R22, RZ, RZ, -R2 ;  /* 0x000000ffff167224 */ /* 0x000fe400078e0a02 */
[--C-:B0-----:R-:W-:Y:S02]  /*0240*/  IMAD R12, R13, UR4, R0.reuse ;  /* 0x000000040d0c7c24 */ /* 0x101fe4000f8e0200 */
[----:B------:R-:W-:Y:S01]  /*0250*/  IMAD R0, R3, UR4, R0 ;  /* 0x0000000403007c24 */ /* 0x000fe2000f8e0200 */
[----:B------:R-:W-:Y:S01]  /*0260*/  UMOV UR4, 0x10 ;  /* 0x0000001000047882 */ /* 0x000fe20000000000 */
[----:B------:R-:W-:Y:S01]  /*0270*/  IMAD.MOV.U32 R13, RZ, RZ, R5 ;  /* 0x000000ffff0d7224 */ /* 0x000fe200078e0005 */
[C---:B------:R-:W-:Y:S01]  /*0280*/  IADD3 R12, PT, PT, R5.reuse, R12, RZ ;  /* 0x0000000c050c7210 */ /* 0x040fe20007ffe0ff */
[----:B------:R-:W-:-:S07]  /*0290*/  IMAD.IADD R10, R5, 0x1, R0 ;  /* 0x00000001050a7824 */ /* 0x000fce00078e0200 */
.L_x_1:
[----:B--2---:R-:W-:Y:S01]  /*02a0*/  MOV R2, R15 ;  /* 0x0000000f00027202 */ /* 0x004fe20000000f00 */
[----:B------:R-:W-:Y:S01]  /*02b0*/  IMAD.MOV.U32 R0, RZ, RZ, RZ ;  /* 0x000000ffff007224 */ /* 0x000fe200078e00ff */
[----:B-1----:R-:W-:Y:S01]  /*02c0*/  ISETP.GE.U32.AND P0, PT, R6, R11, PT ;  /* 0x0000000b0600720c */ /* 0x002fe20003f06070 */
[----:B------:R-:W-:Y:S01]  /*02d0*/  IMAD.MOV.U32 R29, RZ, RZ, RZ ;  /* 0x000000ffff1d7224 */ /* 0x000fe200078e00ff */
[-C--:B------:R-:W-:Y:S02]  /*02e0*/  ISETP.GE.U32.AND P1, PT, R13, R2.reuse, PT ;  /* 0x000000020d00720c */ /* 0x080fe40003f26070 */
[----:B------:R-:W-:Y:S02]  /*02f0*/  ISETP.GE.U32.OR P2, PT, R23, R2, P0 ;  /* 0x000000021700720c */ /* 0x000fe40000746470 */
[----:B------:R-:W-:-:S11]  /*0300*/  ISETP.GE.U32.OR P1, PT, R7, R14, P1 ;  /* 0x0000000e0700720c */ /* 0x000fd60000f26470 */
[----:B------:R-:W0:Y:S08]  /*0310*/  @!P2 LDC.64 R16, c[0x0][0x390] ;  /* 0x0000e400ff10ab82 */ /* 0x000e300000000a00 */
[----:B------:R-:W1:Y:S01]  /*0320*/  @!P1 LDC.64 R18, c[0x0][0x388] ;  /* 0x0000e200ff129b82 */ /* 0x000e620000000a00 */
[----:B0-----:R-:W-:-:S05]  /*0330*/  @!P2 IMAD.WIDE.U32 R26, R10, 0x4, R16 ;  /* 0x000000040a1aa825 */ /* 0x001fca00078e0010 */
[----:B------:R-:W2:Y:S01]  /*0340*/  @!P2 LDG.E R29, desc[UR8][R26.64] ;  /* 0x000000081a1da981 */ /* 0x000ea2000c1e1900 */
[----:B-1----:R-:W-:-:S05]  /*0350*/  @!P1 IMAD.WIDE.U32 R18, R25, 0x4, R18 ;  /* 0x0000000419129825 */ /* 0x002fca00078e0012 */
[----:B------:R0:W3:Y:S01]  /*0360*/  @!P1 LDG.E R0, desc[UR8][R18.64] ;  /* 0x0000000812009981 */ /* 0x0000e2000c1e1900 */
[----:B------:R-:W-:-:S04]  /*0370*/  IADD3 R17, PT, PT, R13, 0x10, RZ ;  /* 0x000000100d117810 */ /* 0x000fc80007ffe0ff */
[----:B------:R-:W-:Y:S01]  /*0380*/  ISETP.GE.U32.AND P1, PT, R17, R2, PT ;  /* 0x000000021100720c */ /* 0x000fe20003f26070 */
[----:B------:R-:W-:-:S03]  /*0390*/  VIADD R17, R23, 0x10 ;  /* 0x0000001017117836 */ /* 0x000fc60000000000 */
[----:B------:R-:W-:Y:S02]  /*03a0*/  ISETP.GE.U32.OR P1, PT, R7, R14, P1 ;  /* 0x0000000e0700720c */ /* 0x000fe40000f26470 */
[----:B------:R-:W-:-:S11]  /*03b0*/  ISETP.GE.U32.OR P0, PT, R17, R2, P0 ;  /* 0x000000021100720c */ /* 0x000fd60000706470 */
[----:B------:R-:W1:Y:S08]  /*03c0*/  @!P1 LDC.64 R16, c[0x0][0x388] ;  /* 0x0000e200ff109b82 */ /* 0x000e700000000a00 */
[----:B------:R-:W4:Y:S01]  /*03d0*/  @!P0 LDC.64 R20, c[0x0][0x390] ;  /* 0x0000e400ff148b82 */ /* 0x000f220000000a00 */
[----:B------:R-:W-:Y:S01]  /*03e0*/  @!P1 VIADD R24, R25, 0x10 ;  /* 0x0000001019189836 */ /* 0x000fe20000000000 */
[----:B0-----:R-:W-:-:S03]  /*03f0*/  CS2R R18, SRZ ;  /* 0x0000000000127805 */ /* 0x001fc6000001ff00 */
[----:B-1----:R-:W-:-:S04]  /*0400*/  @!P1 IMAD.WIDE.U32 R16, R24, 0x4, R16 ;  /* 0x0000000418109825 */ /* 0x002fc800078e0010 */
[----:B----4-:R-:W-:Y:S01]  /*0410*/  @!P0 IMAD.WIDE.U32 R20, R12, 0x4, R20 ;  /* 0x000000040c148825 */ /* 0x010fe200078e0014 */
[----:B---3--:R0:W-:Y:S04]  /*0420*/  STS [R9], R0 ;  /* 0x0000000009007388 */ /* 0x0081e80000000800 */
[----:B--2---:R0:W-:Y:S01]  /*0430*/  STS [R8], R29 ;  /* 0x0000001d08007388 */ /* 0x0041e20000000800 */
[----:B------:R-:W-:Y:S08]  /*0440*/  BAR.SYNC.DEFER_BLOCKING 0x0 ;  /* 0x0000000000007b1d */ /* 0x000ff00000010000 */
[----:B------:R-:W-:Y:S06]  /*0450*/  BAR.SYNC.DEFER_BLOCKING 0x0 ;  /* 0x0000000000007b1d */ /* 0x000fec0000010000 */
[----:B------:R-:W2:Y:S04]  /*0460*/  @!P1 LDG.E R18, desc[UR8][R16.64] ;  /* 0x0000000810129981 */ /* 0x000ea8000c1e1900 */
[----:B------:R-:W3:Y:S01]  /*0470*/  @!P0 LDG.E R19, desc[UR8][R20.64] ;  /* 0x0000000814138981 */ /* 0x000ee2000c1e1900 */
[----:B------:R-:W-:-:S04]  /*0480*/  IADD3 R22, PT, PT, R22, 0x2, RZ ;  /* 0x0000000216167810 */ /* 0x000fc80007ffe0ff */
[----:B------:R-:W-:Y:S01]  /*0490*/  ISETP.NE.AND P0, PT, R22, RZ, PT ;  /* 0x000000ff1600720c */ /* 0x000fe20003f05270 */
[----:B------:R-:W-:Y:S01]  /*04a0*/  UIADD3 UR4, UPT, UPT, UR4, 0x20, URZ ;  /* 0x0000002004047890 */ /* 0x000fe2000fffe0ff */
[----:B------:R-:W-:Y:S01]  /*04b0*/  VIADD R13, R13, 0x20 ;  /* 0x000000200d0d7836 */ /* 0x000fe20000000000 */
[----:B------:R-:W-:Y:S01]  /*04c0*/  LEA R10, R11, R10, 0x5 ;  /* 0x0000000a0b0a7211 */ /* 0x000fe200078e28ff */
[----:B------:R-:W-:Y:S02]  /*04d0*/  VIADD R23, R23, 0x20 ;  /* 0x0000002017177836 */ /* 0x000fe40000000000 */
[----:B------:R-:W-:Y:S02]  /*04e0*/  IMAD R12, R11, 0x20, R12 ;  /* 0x000000200b0c7824 */ /* 0x000fe400078e020c */
[----:B------:R-:W-:Y:S01]  /*04f0*/  VIADD R25, R25, 0x20 ;  /* 0x0000002019197836 */ /* 0x000fe20000000000 */
[----:B--2---:R0:W-:Y:S04]  /*0500*/  STS [R9], R18 ;  /* 0x0000001209007388 */ /* 0x0041e80000000800 */
[----:B---3--:R0:W-:Y:S01]  /*0510*/  STS [R8], R19 ;  /* 0x0000001308007388 */ /* 0x0081e20000000800 */
[----:B------:R-:W-:Y:S08]  /*0520*/  BAR.SYNC.DEFER_BLOCKING 0x0 ;  /* 0x0000000000007b1d */ /* 0x000ff00000010000 */
[----:B------:R-:W-:Y:S06]  /*0530*/  BAR.SYNC.DEFER_BLOCKING 0x0 ;  /* 0x0000000000007b1d */ /* 0x000fec0000010000 */
[----:B0-----:R-:W-:Y:S05]  /*0540*/  @P0 BRA `(.L_x_1) ;  /* 0xfffffffc00540947 */ /* 0x001fea000383ffff */
[----:B------:R-:W-:-:S12]  /*0550*/  UIADD3 UR4, UPT, UPT, UR4, -0x10, URZ ;  /* 0xfffffff004047890 */ /* 0x000fd8000fffe0ff */
.L_x_0:
[----:B------:R-:W-:-:S13]  /*0560*/  LOP3.LUT P0, RZ, R4, 0x10, RZ, 0xc0, !PT ;  /* 0x0000001004ff7812 */ /* 0x000fda000780c0ff */
[----:B------:R-:W-:Y:S05]  /*0570*/  @P0 EXIT ;  /* 0x000000000000094d */ /* 0x000fea0003800000 */
[----:B------:R-:W0:Y:S01]  /*0580*/  LDCU UR6, c[0x0][0x3a0] ;  /* 0x00007400ff0677ac */ /* 0x000e220008000800 */
[----:B------:R-:W-:Y:S01]  /*0590*/  IADD3 R13, PT, PT, R5, UR4, RZ ;  /* 0x00000004050d7c10 */ /* 0x000fe2000fffe0ff */
[----:B------:R-:W-:Y:S01]  /*05a0*/  VIADD R15, R3, UR4 ;  /* 0x00000004030f7c36 */ /* 0x000fe20008000000 */
[----:B------:R-:W1:Y:S02]  /*05b0*/  LDCU UR5, c[0x0][0x398] ;  /* 0x00007300ff0577ac */ /* 0x000e640008000800 */
[-C--:B------:R-:W-:Y:S01]  /*05c0*/  ISETP.GE.U32.AND P0, PT, R13, R2.reuse, PT ;  /* 0x000000020d00720c */ /* 0x080fe20003f06070 */
[----:B------:R-:W-:Y:S01]  /*05d0*/  IMAD.MOV.U32 R0, RZ, RZ, RZ ;  /* 0x000000ffff007224 */ /* 0x000fe200078e00ff */
[----:B0-----:R-:W-:Y:S02]  /*05e0*/  ISETP.GE.U32.AND P1, PT, R6, UR6, PT ;  /* 0x0000000606007c0c */ /* 0x001fe4000bf26070 */
[----:B-1----:R-:W-:Y:S02]  /*05f0*/  ISETP.GE.U32.OR P0, PT, R7, UR5, P0 ;  /* 0x0000000507007c0c */ /* 0x002fe40008706470 */
[----:B------:R-:W-:-:S11]  /*0600*/  ISETP.GE.U32.OR P1, PT, R15, R2, P1 ;  /* 0x000000020f00720c */ /* 0x000fd60000f26470 */
[----:B------:R-:W0:Y:S01]  /*0610*/  @!P0 LDC.64 R4, c[0x0][0x388] ;  /* 0x0000e200ff048b82 */ /* 0x000e220000000a00 */
[----:B------:R-:W-:Y:S02]  /*0620*/  @!P0 IMAD R3, R7, R2, R13 ;  /* 0x0000000207038224 */ /* 0x000fe400078e020d */
[----:B------:R-:W-:-:S05]  /*0630*/  @!P1 IMAD R7, R15, UR6, R6 ;  /* 0x000000060f079c24 */ /* 0x000fca000f8e0206 */
[----:B------:R-:W1:Y:S01]  /*0640*/  @!P1 LDC.64 R10, c[0x0][0x390] ;  /* 0x0000e400ff0a9b82 */ /* 0x000e620000000a00 */
[----:B0-----:R-:W-:-:S05]  /*0650*/  @!P0 IMAD.WIDE.U32 R2, R3, 0x4, R4 ;  /* 0x0000000403028825 */ /* 0x001fca00078e0004 */
[----:B------:R-:W2:Y:S01]  /*0660*/  @!P0 LDG.E R0, desc[UR8][R2.64] ;  /* 0x0000000802008981 */ /* 0x000ea2000c1e1900 */
[----:B-1----:R-:W-:-:S04]  /*0670*/  @!P1 IMAD.WIDE.U32 R4, R7, 0x4, R10 ;  /* 0x0000000407049825 */ /* 0x002fc800078e000a */
[----:B------:R-:W-:-:S06]  /*0680*/  HFMA2 R7, -RZ, RZ, 0, 0 ;  /* 0x00000000ff077431 */ /* 0x000fcc00000001ff */
[----:B------:R-:W3:Y:S04]  /*0690*/  @!P1 LDG.E R7, desc[UR8][R4.64] ;  /* 0x0000000804079981 */ /* 0x000ee8000c1e1900 */
[----:B--2---:R-:W-:Y:S04]  /*06a0*/  STS [R9], R0 ;  /* 0x0000000009007388 */ /* 0x004fe80000000800 */
[----:B---3--:R-:W-:Y:S01]  /*06b0*/  STS [R8], R7 ;  /* 0x0000000708007388 */ /* 0x008fe20000000800 */
[----:B------:R-:W-:Y:S08]  /*06c0*/  BAR.SYNC.DEFER_BLOCKING 0x0 ;  /* 0x0000000000007b1d */ /* 0x000ff00000010000 */
[----:B------:R-:W-:Y:S06]  /*06d0*/  BAR.SYNC.DEFER_BLOCKING 0x0 ;  /* 0x0000000000007b1d */ /* 0x000fec0000010000 */
[----:B------:R-:W-:Y:S05]  /*06e0*/  EXIT ;  /* 0x000000000000794d */ /* 0x000fea0003800000 */
.L_x_2:
[----:B------:R-:W-:-:S00]  /*06f0*/  BRA `(.L_x_2) ;  /* 0xfffffffc00fc7947 */ /* 0x000fc0000383ffff */
[----:B------:R-:W-:-:S00]  /*0700*/  NOP ;  /* 0x0000000000007918 */ /* 0x000fc00000000000 */
[----:B------:R-:W-:-:S00]  /*0710*/  NOP ;  /* 0x0000000000007918 */ /* 0x000fc00000000000 */
[----:B------:R-:W-:-:S00]  /*0720*/  NOP ;  /* 0x0000000000007918 */ /* 0x000fc00000000000 */
[----:B------:R-:W-:-:S00]  /*0730*/  NOP ;  /* 0x0000000000007918 */ /* 0x000fc00000000000 */
[----:B------:R-:W-:-:S00]  /*0740*/  NOP ;  /* 0x0000000000007918 */ /* 0x000fc00000000000 */
[----:B------:R-:W-:-:S00]  /*0750*/  NOP ;  /* 0x0000000000007918 */ /* 0x000fc00000000000 */
[----:B------:R-:W-:-:S00]  /*0760*/  NOP ;  /* 0x0000000000007918 */ /* 0x000fc00000000000 */
[----:B------:R-:W-:-:S00]  /*0770*/  NOP ;  /* 0x0000000000007918 */ /* 0x000fc00000000000 */
.L_x_3:


//--------------------- .nv.shared._Z12matMulKernelIfLj16EEvPT_PKS0_S3_jjj --------------------------
	.section	.nv.shared._Z12matMulKernelIfLj16EEvPT_PKS0_S3_jjj,"aw",@nobits
	.sectionflags	@""
	.align	4
.nv.shared._Z12matMulKernelIfLj16EEvPT_PKS0_S3_jjj:
	.zero		3072


//--------------------- .nv.shared.reserved.0     --------------------------
	.section	.nv.shared.reserved.0,"aw",@nobits
	.weak		__nv_reservedSMEM_offset_0_alias
	.size		__nv_reservedSMEM_offset_0_alias, 0, 64
	.other		__nv_reservedSMEM_offset_0_alias,@"STO_CUDA_RESERVED_SHARED STV_DEFAULT"
__nv_reservedSMEM_offset_0_alias:
	.zero		0
	.zero		64


//--------------------- .nv.constant0._Z12matMulKernelIfLj16EEvPT_PKS0_S3_jjj --------------------------
	.section	.nv.constant0._Z12matMulKernelIfLj16EEvPT_PKS0_S3_jjj,"a",@progbits
	.sectionflags	@""
	.align	4
.nv.constant0._Z12matMulKernelIfLj16EEvPT_PKS0_S3_jjj:
	.zero		932


//--------------------- SYMBOLS --------------------------

	.type		.nv.reservedSmem.offset0,@object
	.size		.nv.reservedSmem.offset0,0x4
	.type		.nv.reservedSmem.cap,@object
	.size		.nv.reservedSmem.cap,0x4
